	.headerflags	@"EF_CUDA_TEXMODE_UNIFIED EF_CUDA_64BIT_ADDRESS EF_CUDA_ACCELERATORS EF_CUDA_SM90 EF_CUDA_VIRTUAL_SM(EF_CUDA_SM90)"
	.elftype	@"ET_EXEC"


//--------------------- .nv.info                  --------------------------
	.section	.nv.info,"",@"SHT_CUDA_INFO"
	.align	4


	//----- nvinfo : EIATTR_REGCOUNT
	.align		4
        /*0000*/ 	.byte	0x04, 0x2f
        /*0002*/ 	.short	(.L_3 - .L_2)
	.align		4
.L_2:
        /*0004*/ 	.word	index@(triton_poi_fused__native_batch_norm_legit_no_training_hardtanh_29)
        /*0008*/ 	.word	0x0000001f


	//----- nvinfo : EIATTR_MIN_STACK_SIZE
	.align		4
.L_3:
        /*000c*/ 	.byte	0x04, 0x12
        /*000e*/ 	.short	(.L_5 - .L_4)
	.align		4
.L_4:
        /*0010*/ 	.word	index@(triton_poi_fused__native_batch_norm_legit_no_training_hardtanh_29)
        /*0014*/ 	.word	0x00000000


	//----- nvinfo : EIATTR_FRAME_SIZE
	.align		4
.L_5:
        /*0018*/ 	.byte	0x04, 0x11
        /*001a*/ 	.short	(.L_7 - .L_6)
	.align		4
.L_6:
        /*001c*/ 	.word	index@(triton_poi_fused__native_batch_norm_legit_no_training_hardtanh_29)
        /*0020*/ 	.word	0x00000000


	//----- nvinfo : EIATTR_MIN_STACK_SIZE
	.align		4
.L_7:
        /*0024*/ 	.byte	0x04, 0x12
        /*0026*/ 	.short	(.L_9 - .L_8)
	.align		4
.L_8:
        /*0028*/ 	.word	index@(triton_poi_fused__native_batch_norm_legit_no_training_hardtanh_29)
        /*002c*/ 	.word	0x00000000
.L_9:


//--------------------- .nv.info.triton_poi_fused__native_batch_norm_legit_no_training_hardtanh_29 --------------------------
	.section	.nv.info.triton_poi_fused__native_batch_norm_legit_no_training_hardtanh_29,"",@"SHT_CUDA_INFO"
	.sectionflags	@""
	.align	4


	//----- nvinfo : EIATTR_CUDA_API_VERSION
	.align		4
        /*0000*/ 	.byte	0x04, 0x37
        /*0002*/ 	.short	(.L_11 - .L_10)
.L_10:
        /*0004*/ 	.word	0x0000007c


	//----- nvinfo : EIATTR_KPARAM_INFO
	.align		4
.L_11:
        /*0008*/ 	.byte	0x04, 0x17
        /*000a*/ 	.short	(.L_13 - .L_12)
.L_12:
        /*000c*/ 	.word	0x00000000
        /*0010*/ 	.short	0x0007
        /*0012*/ 	.short	0x0034
        /*0014*/ 	.byte	0x00, 0xf0, 0x11, 0x00


	//----- nvinfo : EIATTR_KPARAM_INFO
	.align		4
.L_13:
        /*0018*/ 	.byte	0x04, 0x17
        /*001a*/ 	.short	(.L_15 - .L_14)
.L_14:
        /*001c*/ 	.word	0x00000000
        /*0020*/ 	.short	0x0006
        /*0022*/ 	.short	0x0030
        /*0024*/ 	.byte	0x00, 0xf0, 0x11, 0x00


	//----- nvinfo : EIATTR_KPARAM_INFO
	.align		4
.L_15:
        /*0028*/ 	.byte	0x04, 0x17
        /*002a*/ 	.short	(.L_17 - .L_16)
.L_16:
        /*002c*/ 	.word	0x00000000
        /*0030*/ 	.short	0x0005
        /*0032*/ 	.short	0x0028
        /*0034*/ 	.byte	0x00, 0xf4, 0x21, 0x00


	//----- nvinfo : EIATTR_KPARAM_INFO
	.align		4
.L_17:
        /*0038*/ 	.byte	0x04, 0x17
        /*003a*/ 	.short	(.L_19 - .L_18)
.L_18:
        /*003c*/ 	.word	0x00000000
        /*0040*/ 	.short	0x0004
        /*0042*/ 	.short	0x0020
        /*0044*/ 	.byte	0x00, 0xf4, 0x21, 0x00


	//----- nvinfo : EIATTR_KPARAM_INFO
	.align		4
.L_19:
        /*0048*/ 	.byte	0x04, 0x17
        /*004a*/ 	.short	(.L_21 - .L_20)
.L_20:
        /*004c*/ 	.word	0x00000000
        /*0050*/ 	.short	0x0003
        /*0052*/ 	.short	0x0018
        /*0054*/ 	.byte	0x00, 0xf4, 0x21, 0x00


	//----- nvinfo : EIATTR_KPARAM_INFO
	.align		4
.L_21:
        /*0058*/ 	.byte	0x04, 0x17
        /*005a*/ 	.short	(.L_23 - .L_22)
.L_22:
        /*005c*/ 	.word	0x00000000
        /*0060*/ 	.short	0x0002
        /*0062*/ 	.short	0x0010
        /*0064*/ 	.byte	0x00, 0xf4, 0x21, 0x00


	//----- nvinfo : EIATTR_KPARAM_INFO
	.align		4
.L_23:
        /*0068*/ 	.byte	0x04, 0x17
        /*006a*/ 	.short	(.L_25 - .L_24)
.L_24:
        /*006c*/ 	.word	0x00000000
        /*0070*/ 	.short	0x0001
        /*0072*/ 	.short	0x0008
        /*0074*/ 	.byte	0x00, 0xf4, 0x21, 0x00


	//----- nvinfo : EIATTR_KPARAM_INFO
	.align		4
.L_25:
        /*0078*/ 	.byte	0x04, 0x17
        /*007a*/ 	.short	(.L_27 - .L_26)
.L_26:
        /*007c*/ 	.word	0x00000000
        /*0080*/ 	.short	0x0000
        /*0082*/ 	.short	0x0000
        /*0084*/ 	.byte	0x00, 0xf4, 0x21, 0x00


	//----- nvinfo : EIATTR_SPARSE_MMA_MASK
	.align		4
.L_27:
        /*0088*/ 	.byte	0x03, 0x50
        /*008a*/ 	.short	0x0000


	//----- nvinfo : EIATTR_MAXREG_COUNT
	.align		4
        /*008c*/ 	.byte	0x03, 0x1b
        /*008e*/ 	.short	0x00ff


	//----- nvinfo : EIATTR_EXIT_INSTR_OFFSETS
	.align		4
        /*0090*/ 	.byte	0x04, 0x1c
        /*0092*/ 	.short	(.L_29 - .L_28)


	//   ....[0]....
.L_28:
        /*0094*/ 	.word	0x00000b90


	//   ....[1]....
        /*0098*/ 	.word	0x00000c10


	//----- nvinfo : EIATTR_REQNTID
	.align		4
.L_29:
        /*009c*/ 	.byte	0x04, 0x10
        /*009e*/ 	.short	(.L_31 - .L_30)
.L_30:
        /*00a0*/ 	.word	0x00000080
        /*00a4*/ 	.word	0x00000001
        /*00a8*/ 	.word	0x00000001


	//----- nvinfo : EIATTR_CBANK_PARAM_SIZE
	.align		4
.L_31:
        /*00ac*/ 	.byte	0x03, 0x19
        /*00ae*/ 	.short	0x0038


	//----- nvinfo : EIATTR_PARAM_CBANK
	.align		4
        /*00b0*/ 	.byte	0x04, 0x0a
        /*00b2*/ 	.short	(.L_33 - .L_32)
	.align		4
.L_32:
        /*00b4*/ 	.word	index@(.nv.constant0.triton_poi_fused__native_batch_norm_legit_no_training_hardtanh_29)
        /*00b8*/ 	.short	0x0210
        /*00ba*/ 	.short	0x0038


	//----- nvinfo : EIATTR_SW_WAR
	.align		4
.L_33:
        /*00bc*/ 	.byte	0x04, 0x36
        /*00be*/ 	.short	(.L_35 - .L_34)
.L_34:
        /*00c0*/ 	.word	0x00000008
.L_35:


//--------------------- .nv.callgraph             --------------------------
	.section	.nv.callgraph,"",@"SHT_CUDA_CALLGRAPH"
	.align	4
	.sectionentsize	8
	.align		4
        /*0000*/ 	.word	0x00000000
	.align		4
        /*0004*/ 	.word	0xffffffff
	.align		4
        /*0008*/ 	.word	0x00000000
	.align		4
        /*000c*/ 	.word	0xfffffffe
	.align		4
        /*0010*/ 	.word	0x00000000
	.align		4
        /*0014*/ 	.word	0xfffffffd
	.align		4
        /*0018*/ 	.word	0x00000000
	.align		4
        /*001c*/ 	.word	0xfffffffc


//--------------------- .nv.constant4             --------------------------
	.section	.nv.constant4,"a",@progbits
	.align	8
	.align		8
.nv.constant4:
        /*0000*/ 	.dword	_$_str
	.align		8
        /*0008*/ 	.dword	_$_str_$_2


//--------------------- .text.triton_poi_fused__native_batch_norm_legit_no_training_hardtanh_29 --------------------------
	.section	.text.triton_poi_fused__native_batch_norm_legit_no_training_hardtanh_29,"ax",@progbits
	.sectionflags	@"SHF_BARRIERS=1"
	.align	128
        .global         triton_poi_fused__native_batch_norm_legit_no_training_hardtanh_29
        .type           triton_poi_fused__native_batch_norm_legit_no_training_hardtanh_29,@function
        .size           triton_poi_fused__native_batch_norm_legit_no_training_hardtanh_29,(.L_x_1 - triton_poi_fused__native_batch_norm_legit_no_training_hardtanh_29)
        .other          triton_poi_fused__native_batch_norm_legit_no_training_hardtanh_29,@"STO_CUDA_ENTRY STV_DEFAULT"
triton_poi_fused__native_batch_norm_legit_no_training_hardtanh_29:
.text.triton_poi_fused__native_batch_norm_legit_no_training_hardtanh_29:
[----:B------:R-:W0:Y:S01]  /*0000*/  LDC R1, c[0x0][0x28] ;  /* 0x00000a00ff017b82 */ /* 0x000e220000000800 */
[----:B------:R-:W1:Y:S01]  /*0010*/  S2R R0, SR_TID.X ;  /* 0x0000000000007919 */ /* 0x000e620000002100 */
[----:B------:R-:W-:Y:S01]  /*0020*/  CS2R R10, SRZ ;  /* 0x00000000000a7805 */ /* 0x000fe2000001ff00 */
[----:B------:R-:W-:Y:S01]  /*0030*/  ULDC.64 UR6, c[0x0][0x208] ;  /* 0x0000820000067ab9 */ /* 0x000fe20000000a00 */
[----:B------:R-:W2:Y:S01]  /*0040*/  S2R R14, SR_CTAID.Y ;  /* 0x00000000000e7919 */ /* 0x000ea20000002600 */
[----:B------:R-:W3:Y:S03]  /*0050*/  S2R R15, SR_CTAID.X ;  /* 0x00000000000f7919 */ /* 0x000ee60000002500 */
[----:B------:R-:W4:Y:S01]  /*0060*/  S2UR UR5, SR_CgaCtaId ;  /* 0x00000000000579c3 */ /* 0x000f220000008800 */
[----:B------:R-:W-:-:S07]  /*0070*/  UMOV UR4, 0x400 ;  /* 0x0000040000047882 */ /* 0x000fce0000000000 */
[----:B------:R-:W5:Y:S08]  /*0080*/  LDC.64 R22, c[0x0][0x218] ;  /* 0x00008600ff167b82 */ /* 0x000f700000000a00 */
[----:B------:R-:W4:Y:S01]  /*0090*/  LDC.64 R24, c[0x0][0x228] ;  /* 0x00008a00ff187b82 */ /* 0x000f220000000a00 */
[----:B-1----:R-:W-:Y:S01]  /*00a0*/  IMAD.SHL.U32 R12, R0, 0x4, RZ ;  /* 0x00000004000c7824 */ /* 0x002fe200078e00ff */
[----:B------:R-:W-:-:S02]  /*00b0*/  SHF.R.U32.HI R5, RZ, 0x6, R0 ;  /* 0x00000006ff057819 */ /* 0x000fc40000011600 */
[--C-:B--2---:R-:W-:Y:S02]  /*00c0*/  SHF.R.S32.HI R13, RZ, 0x17, R14.reuse ;  /* 0x00000017ff0d7819 */ /* 0x104fe4000001140e */
[----:B------:R-:W-:Y:S02]  /*00d0*/  LOP3.LUT R3, R12, 0xfc, RZ, 0xc0, !PT ;  /* 0x000000fc0c037812 */ /* 0x000fe400078ec0ff */
[----:B------:R-:W-:Y:S01]  /*00e0*/  SGXT R13, R13, 0x1 ;  /* 0x000000010d0d781a */ /* 0x000fe20000000200 */
[----:B---3--:R-:W-:Y:S01]  /*00f0*/  IMAD.SHL.U32 R16, R15, 0x4, RZ ;  /* 0x000000040f107824 */ /* 0x008fe200078e00ff */
[----:B------:R-:W-:Y:S02]  /*0100*/  PRMT R4, R3, 0x6540, R14 ;  /* 0x0000654003047816 */ /* 0x000fe4000000000e */
[----:B------:R-:W1:Y:S01]  /*0110*/  LDC.64 R2, c[0x0][0x210] ;  /* 0x00008400ff027b82 */ /* 0x000e620000000a00 */
[----:B------:R-:W-:Y:S02]  /*0120*/  SGXT.U32 R5, R5, 0x1 ;  /* 0x000000010505781a */ /* 0x000fe40000000000 */
[----:B------:R-:W-:-:S02]  /*0130*/  LEA.HI R6, R13, R4, RZ, 0xa ;  /* 0x000000040d067211 */ /* 0x000fc400078f50ff */
[----:B------:R-:W-:Y:S02]  /*0140*/  LOP3.LUT R5, R16, R5, RZ, 0xfc, !PT ;  /* 0x0000000510057212 */ /* 0x000fe400078efcff */
[C---:B------:R-:W-:Y:S01]  /*0150*/  LOP3.LUT R7, R6.reuse, 0xfffffc00, RZ, 0xc0, !PT ;  /* 0xfffffc0006077812 */ /* 0x040fe200078ec0ff */
[----:B------:R-:W-:Y:S01]  /*0160*/  IMAD.SHL.U32 R8, R6, 0x4, RZ ;  /* 0x0000000406087824 */ /* 0x000fe200078e00ff */
[----:B------:R-:W-:-:S04]  /*0170*/  ISETP.GE.AND P0, PT, R5, 0x4, PT ;  /* 0x000000040500780c */ /* 0x000fc80003f06270 */
[----:B------:R-:W-:-:S04]  /*0180*/  LOP3.LUT R8, R8, 0xfffff000, RZ, 0xc0, !PT ;  /* 0xfffff00008087812 */ /* 0x000fc800078ec0ff */
[----:B------:R-:W-:Y:S02]  /*0190*/  IADD3 R7, R8, R4, -R7 ;  /* 0x0000000408077210 */ /* 0x000fe40007ffe807 */
[----:B------:R-:W-:Y:S02]  /*01a0*/  CS2R R8, SRZ ;  /* 0x0000000000087805 */ /* 0x000fe4000001ff00 */
[C---:B------:R-:W-:Y:S01]  /*01b0*/  LOP3.LUT R4, R5.reuse, 0x2, RZ, 0xfc, !PT ;  /* 0x0000000205047812 */ /* 0x040fe200078efcff */
[----:B------:R-:W-:-:S03]  /*01c0*/  IMAD R19, R5, 0x400, R7 ;  /* 0x0000040005137824 */ /* 0x000fc600078e0207 */
[C---:B------:R-:W-:Y:S01]  /*01d0*/  ISETP.GE.AND P1, PT, R4.reuse, 0x4, PT ;  /* 0x000000040400780c */ /* 0x040fe20003f26270 */
[----:B------:R-:W-:Y:S02]  /*01e0*/  IMAD R21, R4, 0x400, R7 ;  /* 0x0000040004157824 */ /* 0x000fe400078e0207 */
[--C-:B-1----:R-:W-:Y:S01]  /*01f0*/  IMAD.WIDE R18, R19, 0x4, R2.reuse ;  /* 0x0000000413127825 */ /* 0x102fe200078e0202 */
[----:B------:R-:W-:Y:S02]  /*0200*/  CS2R R4, SRZ ;  /* 0x0000000000047805 */ /* 0x000fe4000001ff00 */
[----:B------:R-:W-:Y:S01]  /*0210*/  CS2R R6, SRZ ;  /* 0x0000000000067805 */ /* 0x000fe2000001ff00 */
[----:B------:R-:W-:Y:S01]  /*0220*/  IMAD.WIDE R20, R21, 0x4, R2 ;  /* 0x0000000415147825 */ /* 0x000fe200078e0202 */
[----:B------:R1:W2:Y:S01]  /*0230*/  @!P0 LDG.E.EL.128 R8, desc[UR6][R18.64] ;  /* 0x0000000612088981 */ /* 0x0002a2000c2e1d00 */
[----:B----4-:R-:W-:Y:S01]  /*0240*/  UPRMT UR4, UR5, 0x654, UR4 ;  /* 0x0000065405047896 */ /* 0x010fe20008000004 */
[----:B------:R-:W-:Y:S01]  /*0250*/  LOP3.LUT R12, R12, 0x1fc, RZ, 0xc0, !PT ;  /* 0x000001fc0c0c7812 */ /* 0x000fe200078ec0ff */
[----:B------:R-:W-:Y:S01]  /*0260*/  IMAD.SHL.U32 R17, R0, 0x2, RZ ;  /* 0x0000000200117824 */ /* 0x000fe200078e00ff */
[----:B------:R-:W3:Y:S01]  /*0270*/  LDC.64 R2, c[0x0][0x220] ;  /* 0x00008800ff027b82 */ /* 0x000ee20000000a00 */
[----:B------:R3:W4:Y:S03]  /*0280*/  @!P1 LDG.E.EL.128 R4, desc[UR6][R20.64] ;  /* 0x0000000614049981 */ /* 0x000726000c2e1d00 */
[----:B------:R-:W-:-:S02]  /*0290*/  LOP3.LUT R17, R17, 0xfe, RZ, 0xc0, !PT ;  /* 0x000000fe11117812 */ /* 0x000fc400078ec0ff */
[----:B-1----:R-:W-:Y:S02]  /*02a0*/  SHF.R.U32.HI R19, RZ, 0x2, R0 ;  /* 0x00000002ff137819 */ /* 0x002fe40000011600 */
[----:B------:R-:W-:Y:S02]  /*02b0*/  PRMT R18, R17, 0x6540, R14 ;  /* 0x0000654011127816 */ /* 0x000fe4000000000e */
[----:B------:R-:W-:Y:S02]  /*02c0*/  LOP3.LUT R19, R19, 0x10, RZ, 0xc0, !PT ;  /* 0x0000001013137812 */ /* 0x000fe400078ec0ff */
[----:B------:R-:W-:Y:S02]  /*02d0*/  LEA.HI R13, R13, R18, RZ, 0xa ;  /* 0x000000120d0d7211 */ /* 0x000fe400078f50ff */
[----:B------:R-:W-:Y:S01]  /*02e0*/  LEA R17, R17, UR4, 0x2 ;  /* 0x0000000411117c11 */ /* 0x000fe2000f8e10ff */
[----:B------:R-:W-:Y:S01]  /*02f0*/  VIADD R19, R19, UR4 ;  /* 0x0000000413137c36 */ /* 0x000fe20008000000 */
[----:B------:R-:W-:-:S03]  /*0300*/  LOP3.LUT R13, R13, 0xfffffc00, RZ, 0xc0, !PT ;  /* 0xfffffc000d0d7812 */ /* 0x000fc600078ec0ff */
[----:B------:R-:W-:Y:S02]  /*0310*/  IMAD R19, R12, 0x4, R19 ;  /* 0x000000040c137824 */ /* 0x000fe400078e0213 */
[----:B------:R-:W-:-:S04]  /*0320*/  IMAD.IADD R18, R18, 0x1, -R13 ;  /* 0x0000000112127824 */ /* 0x000fc800078e0a0d */
[C---:B---3--:R-:W-:Y:S01]  /*0330*/  IMAD.WIDE R20, R18.reuse, 0x4, R2 ;  /* 0x0000000412147825 */ /* 0x048fe200078e0202 */
[----:B--2---:R1:W-:Y:S01]  /*0340*/  STS.128 [R19], R8 ;  /* 0x0000000813007388 */ /* 0x0043e20000000c00 */
[----:B------:R-:W-:Y:S08]  /*0350*/  BAR.SYNC.DEFER_BLOCKING 0x0 ;  /* 0x0000000000007b1d */ /* 0x000ff00000010000 */
[----:B-1----:R-:W1:Y:S01]  /*0360*/  LDC.64 R10, c[0x0][0x230] ;  /* 0x00008c00ff0a7b82 */ /* 0x002e620000000a00 */
[----:B------:R-:W2:Y:S04]  /*0370*/  LDS.64 R2, [R17] ;  /* 0x0000000011027984 */ /* 0x000ea80000000a00 */
[----:B------:R-:W3:Y:S03]  /*0380*/  LDS.64 R12, [R17+0x410] ;  /* 0x00041000110c7984 */ /* 0x000ee60000000a00 */
[----:B------:R-:W-:Y:S06]  /*0390*/  BAR.SYNC.DEFER_BLOCKING 0x0 ;  /* 0x0000000000007b1d */ /* 0x000fec0000010000 */
[----:B----4-:R4:W-:Y:S02]  /*03a0*/  STS.128 [R19], R4 ;  /* 0x0000000413007388 */ /* 0x0109e40000000c00 */
[----:B------:R-:W-:Y:S06]  /*03b0*/  BAR.SYNC.DEFER_BLOCKING 0x0 ;  /* 0x0000000000007b1d */ /* 0x000fec0000010000 */
[----:B------:R-:W2:Y:S01]  /*03c0*/  LDG.E.EL.64 R20, desc[UR6][R20.64] ;  /* 0x0000000614147981 */ /* 0x000ea2000c2e1b00 */
[----:B-----5:R-:W-:-:S03]  /*03d0*/  IMAD.WIDE R8, R18, 0x4, R22 ;  /* 0x0000000412087825 */ /* 0x020fc600078e0216 */
[----:B------:R-:W5:Y:S01]  /*03e0*/  LDS.64 R6, [R17] ;  /* 0x0000000011067984 */ /* 0x000f620000000a00 */
[----:B0-----:R-:W-:-:S03]  /*03f0*/  IMAD.WIDE R22, R18, 0x4, R24 ;  /* 0x0000000412167825 */ /* 0x001fc600078e0218 */
[----:B------:R-:W3:Y:S01]  /*0400*/  LDG.E.EL.64 R8, desc[UR6][R8.64] ;  /* 0x0000000608087981 */ /* 0x000ee2000c2e1b00 */
[----:B-1----:R-:W-:-:S03]  /*0410*/  IMAD.WIDE R24, R18, 0x4, R10 ;  /* 0x0000000412187825 */ /* 0x002fc600078e020a */
[----:B------:R0:W5:Y:S04]  /*0420*/  LDG.E.EL.64 R10, desc[UR6][R22.64] ;  /* 0x00000006160a7981 */ /* 0x000168000c2e1b00 */
[----:B----4-:R1:W4:Y:S04]  /*0430*/  LDG.E.EL.64 R4, desc[UR6][R24.64] ;  /* 0x0000000618047981 */ /* 0x010328000c2e1b00 */
[----:B------:R1:W2:Y:S01]  /*0440*/  LDS.64 R18, [R17+0x410] ;  /* 0x0004100011127984 */ /* 0x0002a20000000a00 */
[----:B0-----:R-:W-:Y:S02]  /*0450*/  IMAD.SHL.U32 R22, R0, 0x8, RZ ;  /* 0x0000000800167824 */ /* 0x001fe400078e00ff */
[----:B------:R-:W-:Y:S01]  /*0460*/  IMAD.MOV.U32 R23, RZ, RZ, 0x3e800000 ;  /* 0x3e800000ff177424 */ /* 0x000fe200078e00ff */
[----:B------:R-:W0:Y:S02]  /*0470*/  S2R R28, SR_TID.X ;  /* 0x00000000001c7919 */ /* 0x000e240000002100 */
[----:B-1----:R-:W-:Y:S01]  /*0480*/  LOP3.LUT R25, R22, 0x3f8, RZ, 0xc0, !PT ;  /* 0x000003f816197812 */ /* 0x002fe200078ec0ff */
[----:B0-----:R-:W-:-:S05]  /*0490*/  IMAD.SHL.U32 R28, R28, 0x4, RZ ;  /* 0x000000041c1c7824 */ /* 0x001fca00078e00ff */
[----:B------:R-:W-:-:S05]  /*04a0*/  LOP3.LUT R28, R28, 0x1fc, RZ, 0xc0, !PT ;  /* 0x000001fc1c1c7812 */ /* 0x000fca00078ec0ff */
[----:B------:R-:W-:-:S04]  /*04b0*/  VIADD R17, R28, UR4 ;  /* 0x000000041c117c36 */ /* 0x000fc80008000000 */
[----:B------:R-:W-:Y:S01]  /*04c0*/  IMAD R17, R28, 0x4, R17 ;  /* 0x000000041c117824 */ /* 0x000fe200078e0211 */
[----:B------:R-:W-:Y:S01]  /*04d0*/  BAR.SYNC.DEFER_BLOCKING 0x0 ;  /* 0x0000000000007b1d */ /* 0x000fe20000010000 */
[----:B--2---:R-:W-:Y:S01]  /*04e0*/  FADD R26, R20, 9.9999997473787516356e-06 ;  /* 0x3727c5ac141a7421 */ /* 0x004fe20000000000 */
[----:B------:R-:W-:-:S04]  /*04f0*/  FADD R21, R21, 9.9999997473787516356e-06 ;  /* 0x3727c5ac15157421 */ /* 0x000fc80000000000 */
[----:B------:R0:W1:Y:S01]  /*0500*/  MUFU.SQRT R20, R26 ;  /* 0x0000001a00147308 */ /* 0x0000620000002000 */
[----:B---3--:R-:W-:Y:S01]  /*0510*/  FADD R2, R2, -R8 ;  /* 0x8000000802027221 */ /* 0x008fe20000000000 */
[--C-:B------:R-:W-:Y:S01]  /*0520*/  FADD R13, R13, -R9.reuse ;  /* 0x800000090d0d7221 */ /* 0x100fe20000000000 */
[--C-:B------:R-:W-:Y:S01]  /*0530*/  FADD R3, R3, -R9.reuse ;  /* 0x8000000903037221 */ /* 0x100fe20000000000 */
[----:B-----5:R-:W-:-:S04]  /*0540*/  FADD R7, R7, -R9 ;  /* 0x8000000907077221 */ /* 0x020fc80000000000 */
[----:B------:R-:W2:Y:S01]  /*0550*/  MUFU.SQRT R27, R21 ;  /* 0x00000015001b7308 */ /* 0x000ea20000002000 */
[----:B0-----:R-:W-:Y:S02]  /*0560*/  VIADD R26, R25, UR4 ;  /* 0x00000004191a7c36 */ /* 0x001fe40008000000 */
[----:B------:R-:W-:Y:S01]  /*0570*/  FADD R19, R19, -R9 ;  /* 0x8000000913137221 */ /* 0x000fe20000000000 */
[--C-:B------:R-:W-:Y:S01]  /*0580*/  FADD R12, R12, -R8.reuse ;  /* 0x800000080c0c7221 */ /* 0x100fe20000000000 */
[--C-:B------:R-:W-:Y:S01]  /*0590*/  FADD R6, R6, -R8.reuse ;  /* 0x8000000806067221 */ /* 0x100fe20000000000 */
[----:B------:R-:W-:Y:S01]  /*05a0*/  FADD R18, R18, -R8 ;  /* 0x8000000812127221 */ /* 0x000fe20000000000 */
[C---:B-1----:R-:W-:Y:S02]  /*05b0*/  FSETP.GT.AND P0, PT, R20.reuse, 8.50705917302346158658e+37, PT ;  /* 0x7e8000001400780b */ /* 0x042fe40003f04000 */
[----:B------:R-:W-:Y:S02]  /*05c0*/  FSETP.GEU.AND P2, PT, R20, 1.175494350822287508e-38, PT ;  /* 0x008000001400780b */ /* 0x000fe40003f4e000 */
[----:B------:R-:W-:-:S02]  /*05d0*/  FSEL R24, R23, 1, P0 ;  /* 0x3f80000017187808 */ /* 0x000fc40000000000 */
[C---:B--2---:R-:W-:Y:S02]  /*05e0*/  FSETP.GT.AND P1, PT, R27.reuse, 8.50705917302346158658e+37, PT ;  /* 0x7e8000001b00780b */ /* 0x044fe40003f24000 */
[----:B------:R-:W-:Y:S02]  /*05f0*/  FSETP.GEU.AND P3, PT, R27, 1.175494350822287508e-38, PT ;  /* 0x008000001b00780b */ /* 0x000fe40003f6e000 */
[----:B------:R-:W-:-:S03]  /*0600*/  FSEL R23, R23, 1, P1 ;  /* 0x3f80000017177808 */ /* 0x000fc60000800000 */
[----:B------:R-:W-:Y:S02]  /*0610*/  @P0 FMUL R20, R20, 0.25 ;  /* 0x3e80000014140820 */ /* 0x000fe40000400000 */
[----:B------:R-:W-:Y:S02]  /*0620*/  @!P2 FMUL R24, R24, 16777216 ;  /* 0x4b8000001818a820 */ /* 0x000fe40000400000 */
[----:B------:R-:W-:Y:S02]  /*0630*/  @!P2 FMUL R20, R20, 16777216 ;  /* 0x4b8000001414a820 */ /* 0x000fe40000400000 */
[----:B------:R-:W-:Y:S02]  /*0640*/  @P1 FMUL R27, R27, 0.25 ;  /* 0x3e8000001b1b1820 */ /* 0x000fe40000400000 */
[----:B------:R0:W1:Y:S01]  /*0650*/  MUFU.RCP R21, R20 ;  /* 0x0000001400157308 */ /* 0x0000620000001000 */
[----:B------:R-:W-:Y:S01]  /*0660*/  @!P3 FMUL R23, R23, 16777216 ;  /* 0x4b8000001717b820 */ /* 0x000fe20000400000 */
[----:B------:R-:W-:-:S06]  /*0670*/  @!P3 FMUL R27, R27, 16777216 ;  /* 0x4b8000001b1bb820 */ /* 0x000fcc0000400000 */
[----:B------:R-:W2:Y:S01]  /*0680*/  MUFU.RCP R22, R27 ;  /* 0x0000001b00167308 */ /* 0x000ea20000001000 */
[----:B0-----:R-:W-:Y:S02]  /*0690*/  IMAD R20, R25, 0x4, R26 ;  /* 0x0000000419147824 */ /* 0x001fe400078e021a */
[----:B-1----:R-:W-:-:S04]  /*06a0*/  FMUL R21, R21, R24 ;  /* 0x0000001815157220 */ /* 0x002fc80000400000 */
[----:B------:R-:W-:Y:S01]  /*06b0*/  FMUL R9, R21, R2 ;  /* 0x0000000215097220 */ /* 0x000fe20000400000 */
[----:B--2---:R-:W-:-:S03]  /*06c0*/  FMUL R22, R22, R23 ;  /* 0x0000001716167220 */ /* 0x004fc60000400000 */
[--C-:B----4-:R-:W-:Y:S01]  /*06d0*/  FFMA R9, R10, R9, R4.reuse ;  /* 0x000000090a097223 */ /* 0x110fe20000000004 */
[C---:B------:R-:W-:Y:S01]  /*06e0*/  FMUL R26, R22.reuse, R3 ;  /* 0x00000003161a7220 */ /* 0x040fe20000400000 */
[C---:B------:R-:W-:Y:S01]  /*06f0*/  FMUL R24, R22.reuse, R7 ;  /* 0x0000000716187220 */ /* 0x040fe20000400000 */
[----:B------:R-:W-:Y:S02]  /*0700*/  FMUL R7, R21, R12 ;  /* 0x0000000c15077220 */ /* 0x000fe40000400000 */
[----:B------:R-:W-:Y:S01]  /*0710*/  FSETP.GTU.AND P2, PT, R9, RZ, PT ;  /* 0x000000ff0900720b */ /* 0x000fe20003f4c000 */
[--C-:B------:R-:W-:Y:S01]  /*0720*/  FFMA R26, R11, R26, R5.reuse ;  /* 0x0000001a0b1a7223 */ /* 0x100fe20000000005 */
[C---:B------:R-:W-:Y:S01]  /*0730*/  FMUL R8, R22.reuse, R13 ;  /* 0x0000000d16087220 */ /* 0x040fe20000400000 */
[----:B------:R-:W-:Y:S01]  /*0740*/  FMUL R22, R22, R19 ;  /* 0x0000001316167220 */ /* 0x000fe20000400000 */
[----:B------:R-:W-:Y:S01]  /*0750*/  FMUL R3, R21, R6 ;  /* 0x0000000615037220 */ /* 0x000fe20000400000 */
[--C-:B------:R-:W-:Y:S01]  /*0760*/  FFMA R7, R10, R7, R4.reuse ;  /* 0x000000070a077223 */ /* 0x100fe20000000004 */
[----:B------:R-:W-:Y:S01]  /*0770*/  FSETP.GTU.AND P5, PT, R26, RZ, PT ;  /* 0x000000ff1a00720b */ /* 0x000fe20003fac000 */
[--C-:B------:R-:W-:Y:S01]  /*0780*/  FFMA R8, R11, R8, R5.reuse ;  /* 0x000000080b087223 */ /* 0x100fe20000000005 */
[----:B------:R-:W-:Y:S01]  /*0790*/  FSEL R9, R9, RZ, P2 ;  /* 0x000000ff09097208 */ /* 0x000fe20001000000 */
[C-C-:B------:R-:W-:Y:S01]  /*07a0*/  FFMA R24, R11.reuse, R24, R5.reuse ;  /* 0x000000180b187223 */ /* 0x140fe20000000005 */
[----:B------:R-:W-:Y:S01]  /*07b0*/  FFMA R22, R11, R22, R5 ;  /* 0x000000160b167223 */ /* 0x000fe20000000005 */
[----:B------:R-:W-:Y:S01]  /*07c0*/  FFMA R3, R10, R3, R4 ;  /* 0x000000030a037223 */ /* 0x000fe20000000004 */
[----:B------:R-:W-:Y:S01]  /*07d0*/  FSEL R5, R26, RZ, P5 ;  /* 0x000000ff1a057208 */ /* 0x000fe20002800000 */
[----:B------:R-:W-:Y:S01]  /*07e0*/  FMUL R21, R21, R18 ;  /* 0x0000001215157220 */ /* 0x000fe20000400000 */
[----:B------:R-:W-:-:S02]  /*07f0*/  FSETP.GTU.AND P0, PT, R7, RZ, PT ;  /* 0x000000ff0700720b */ /* 0x000fc40003f0c000 */
[----:B------:R-:W-:Y:S01]  /*0800*/  FSETP.GEU.AND P5, PT, R9, 6, PT ;  /* 0x40c000000900780b */ /* 0x000fe20003fae000 */
[----:B------:R-:W-:Y:S01]  /*0810*/  FFMA R21, R10, R21, R4 ;  /* 0x000000150a157223 */ /* 0x000fe20000000004 */
[C---:B------:R-:W-:Y:S02]  /*0820*/  FSETP.GTU.AND P6, PT, R8.reuse, RZ, PT ;  /* 0x000000ff0800720b */ /* 0x040fe40003fcc000 */
[----:B------:R-:W-:Y:S02]  /*0830*/  FSETP.GTU.AND P1, PT, R3, RZ, PT ;  /* 0x000000ff0300720b */ /* 0x000fe40003f2c000 */
[----:B------:R-:W-:Y:S02]  /*0840*/  FSEL R7, R7, RZ, P0 ;  /* 0x000000ff07077208 */ /* 0x000fe40000000000 */
[----:B------:R-:W-:Y:S02]  /*0850*/  FSETP.GEU.AND P0, PT, R5, 6, PT ;  /* 0x40c000000500780b */ /* 0x000fe40003f0e000 */
[----:B------:R-:W-:-:S02]  /*0860*/  FSEL R11, R8, RZ, P6 ;  /* 0x000000ff080b7208 */ /* 0x000fc40003000000 */
[----:B------:R-:W-:Y:S02]  /*0870*/  FSEL R13, R3, RZ, P1 ;  /* 0x000000ff030d7208 */ /* 0x000fe40000800000 */
[----:B------:R-:W-:Y:S01]  /*0880*/  FSETP.GTU.AND P2, PT, R22, RZ, PT ;  /* 0x000000ff1600720b */ /* 0x000fe20003f4c000 */
[----:B------:R-:W0:Y:S01]  /*0890*/  LDC.64 R2, c[0x0][0x238] ;  /* 0x00008e00ff027b82 */ /* 0x000e220000000a00 */
[----:B------:R-:W-:Y:S02]  /*08a0*/  FSETP.GTU.AND P3, PT, R24, RZ, PT ;  /* 0x000000ff1800720b */ /* 0x000fe40003f6c000 */
[----:B------:R-:W-:Y:S02]  /*08b0*/  FSETP.GEU.AND P1, PT, R7, 6, PT ;  /* 0x40c000000700780b */ /* 0x000fe40003f2e000 */
[----:B------:R-:W-:Y:S02]  /*08c0*/  FSETP.NAN.AND P6, PT, R9, R9, PT ;  /* 0x000000090900720b */ /* 0x000fe40003fc8000 */
[----:B------:R-:W-:-:S02]  /*08d0*/  FSETP.GTU.AND P4, PT, R21, RZ, PT ;  /* 0x000000ff1500720b */ /* 0x000fc40003f8c000 */
[----:B------:R-:W-:Y:S02]  /*08e0*/  FSEL R23, R22, RZ, P2 ;  /* 0x000000ff16177208 */ /* 0x000fe40001000000 */
[----:B------:R-:W-:Y:S02]  /*08f0*/  FSEL R19, R24, RZ, P3 ;  /* 0x000000ff18137208 */ /* 0x000fe40001800000 */
[----:B------:R-:W-:Y:S02]  /*0900*/  @P5 SEL R9, R9, 0x40c00000, P6 ;  /* 0x40c0000009095807 */ /* 0x000fe40003000000 */
[----:B------:R-:W-:Y:S02]  /*0910*/  FSETP.NAN.AND P2, PT, R5, R5, PT ;  /* 0x000000050500720b */ /* 0x000fe40003f48000 */
[----:B------:R-:W-:Y:S01]  /*0920*/  FSETP.GEU.AND P3, PT, R11, 6, PT ;  /* 0x40c000000b00780b */ /* 0x000fe20003f6e000 */
[----:B------:R1:W-:Y:S01]  /*0930*/  STS [R20], R9 ;  /* 0x0000000914007388 */ /* 0x0003e20000000800 */
[----:B------:R-:W-:-:S02]  /*0940*/  FSETP.GEU.AND P6, PT, R13, 6, PT ;  /* 0x40c000000d00780b */ /* 0x000fc40003fce000 */
[----:B------:R-:W-:Y:S02]  /*0950*/  FSEL R21, R21, RZ, P4 ;  /* 0x000000ff15157208 */ /* 0x000fe40002000000 */
[----:B------:R-:W-:Y:S02]  /*0960*/  FSETP.NAN.AND P4, PT, R7, R7, PT ;  /* 0x000000070700720b */ /* 0x000fe40003f88000 */
[----:B------:R-:W-:Y:S02]  /*0970*/  @P0 SEL R5, R5, 0x40c00000, P2 ;  /* 0x40c0000005050807 */ /* 0x000fe40001000000 */
[----:B------:R-:W-:Y:S02]  /*0980*/  FSETP.GEU.AND P5, PT, R21, 6, PT ;  /* 0x40c000001500780b */ /* 0x000fe40003fae000 */
[----:B------:R-:W-:Y:S01]  /*0990*/  FSETP.GEU.AND P0, PT, R23, 6, PT ;  /* 0x40c000001700780b */ /* 0x000fe20003f0e000 */
[----:B------:R-:W-:Y:S01]  /*09a0*/  STS [R20+0x14], R5 ;  /* 0x0000140514007388 */ /* 0x000fe20000000800 */
[----:B------:R-:W-:-:S02]  /*09b0*/  FSETP.GEU.AND P2, PT, R19, 6, PT ;  /* 0x40c000001300780b */ /* 0x000fc40003f4e000 */
[----:B------:R-:W-:Y:S02]  /*09c0*/  @P1 SEL R7, R7, 0x40c00000, P4 ;  /* 0x40c0000007071807 */ /* 0x000fe40002000000 */
[----:B------:R-:W-:Y:S02]  /*09d0*/  FSETP.NAN.AND P4, PT, R11, R11, PT ;  /* 0x0000000b0b00720b */ /* 0x000fe40003f88000 */
[----:B------:R-:W-:Y:S01]  /*09e0*/  FSETP.NAN.AND P1, PT, R13, R13, PT ;  /* 0x0000000d0d00720b */ /* 0x000fe20003f28000 */
[----:B------:R-:W-:Y:S01]  /*09f0*/  STS [R20+0x4], R7 ;  /* 0x0000040714007388 */ /* 0x000fe20000000800 */
[----:B------:R-:W-:Y:S02]  /*0a00*/  @P3 SEL R11, R11, 0x40c00000, P4 ;  /* 0x40c000000b0b3807 */ /* 0x000fe40002000000 */
[----:B------:R-:W-:Y:S02]  /*0a10*/  @P6 SEL R13, R13, 0x40c00000, P1 ;  /* 0x40c000000d0d6807 */ /* 0x000fe40000800000 */
[----:B------:R-:W-:Y:S01]  /*0a20*/  FSETP.NAN.AND P4, PT, R21, R21, PT ;  /* 0x000000151500720b */ /* 0x000fe20003f88000 */
[----:B------:R2:W-:Y:S01]  /*0a30*/  STS [R20+0x18], R11 ;  /* 0x0000180b14007388 */ /* 0x0005e20000000800 */
[----:B------:R-:W-:-:S02]  /*0a40*/  FSETP.NAN.AND P3, PT, R19, R19, PT ;  /* 0x000000131300720b */ /* 0x000fc40003f68000 */
[----:B------:R-:W-:Y:S01]  /*0a50*/  FSETP.NAN.AND P1, PT, R23, R23, PT ;  /* 0x000000171700720b */ /* 0x000fe20003f28000 */
[----:B------:R-:W-:Y:S01]  /*0a60*/  STS [R20+0x8], R13 ;  /* 0x0000080d14007388 */ /* 0x000fe20000000800 */
[----:B------:R-:W-:Y:S02]  /*0a70*/  @P5 SEL R21, R21, 0x40c00000, P4 ;  /* 0x40c0000015155807 */ /* 0x000fe40002000000 */
[----:B------:R-:W-:Y:S02]  /*0a80*/  @P2 SEL R19, R19, 0x40c00000, P3 ;  /* 0x40c0000013132807 */ /* 0x000fe40001800000 */
[----:B------:R-:W-:Y:S01]  /*0a90*/  @P0 SEL R23, R23, 0x40c00000, P1 ;  /* 0x40c0000017170807 */ /* 0x000fe20000800000 */
[----:B------:R-:W-:Y:S01]  /*0aa0*/  STS [R20+0xc], R21 ;  /* 0x00000c1514007388 */ /* 0x000fe20000000800 */
[----:B-1----:R-:W-:Y:S02]  /*0ab0*/  LOP3.LUT R9, R0, 0x7f, RZ, 0xc0, !PT ;  /* 0x0000007f00097812 */ /* 0x002fe400078ec0ff */
[----:B------:R-:W-:Y:S01]  /*0ac0*/  ISETP.GE.AND P0, PT, R16, 0x4, PT ;  /* 0x000000041000780c */ /* 0x000fe20003f06270 */
[----:B------:R-:W-:Y:S01]  /*0ad0*/  STS [R20+0x1c], R19 ;  /* 0x00001c1314007388 */ /* 0x000fe20000000800 */
[----:B------:R-:W-:-:S03]  /*0ae0*/  PRMT R14, R9, 0x6540, R14 ;  /* 0x00006540090e7816 */ /* 0x000fc6000000000e */
[----:B------:R-:W-:Y:S02]  /*0af0*/  STS [R20+0x20], R23 ;  /* 0x0000201714007388 */ /* 0x000fe40000000800 */
[----:B------:R-:W-:Y:S01]  /*0b00*/  IMAD.IADD R14, R14, 0x1, R15 ;  /* 0x000000010e0e7824 */ /* 0x000fe200078e020f */
[----:B------:R-:W-:Y:S03]  /*0b10*/  BAR.SYNC.DEFER_BLOCKING 0x0 ;  /* 0x0000000000007b1d */ /* 0x000fe60000010000 */
[----:B--2---:R-:W-:-:S04]  /*0b20*/  IMAD.SHL.U32 R11, R14, 0x4, RZ ;  /* 0x000000040e0b7824 */ /* 0x004fc800078e00ff */
[----:B0-----:R-:W-:Y:S01]  /*0b30*/  IMAD.WIDE R8, R11, 0x4, R2 ;  /* 0x000000040b087825 */ /* 0x001fe200078e0202 */
[----:B------:R-:W-:Y:S04]  /*0b40*/  LDS R4, [R17] ;  /* 0x0000000011047984 */ /* 0x000fe80000000800 */
[----:B------:R-:W-:Y:S04]  /*0b50*/  LDS R5, [R17+0x4] ;  /* 0x0000040011057984 */ /* 0x000fe80000000800 */
[----:B------:R-:W-:Y:S04]  /*0b60*/  LDS R6, [R17+0x8] ;  /* 0x0000080011067984 */ /* 0x000fe80000000800 */
[----:B------:R-:W0:Y:S04]  /*0b70*/  LDS R7, [R17+0xc] ;  /* 0x00000c0011077984 */ /* 0x000e280000000800 */
[----:B0-----:R0:W-:Y:S02]  /*0b80*/  @!P0 STG.E.128 desc[UR6][R8.64], R4 ;  /* 0x0000000408008986 */ /* 0x0011e4000c101d06 */
[----:B0-----:R-:W-:Y:S05]  /*0b90*/  @P0 EXIT ;  /* 0x000000000000094d */ /* 0x001fea0003800000 */
[----:B0-----:R-:W-:Y:S01]  /*0ba0*/  LDS R4, [R17+0xa00] ;  /* 0x000a000011047984 */ /* 0x001fe20000000800 */
[----:B------:R-:W-:-:S03]  /*0bb0*/  VIADD R11, R11, 0x200 ;  /* 0x000002000b0b7836 */ /* 0x000fc60000000000 */
[----:B------:R-:W-:Y:S01]  /*0bc0*/  LDS R5, [R17+0xa04] ;  /* 0x000a040011057984 */ /* 0x000fe20000000800 */
[----:B------:R-:W-:-:S03]  /*0bd0*/  IMAD.WIDE R2, R11, 0x4, R2 ;  /* 0x000000040b027825 */ /* 0x000fc600078e0202 */
[----:B------:R-:W-:Y:S04]  /*0be0*/  LDS R6, [R17+0xa08] ;  /* 0x000a080011067984 */ /* 0x000fe80000000800 */
[----:B------:R-:W0:Y:S04]  /*0bf0*/  LDS R7, [R17+0xa0c] ;  /* 0x000a0c0011077984 */ /* 0x000e280000000800 */
[----:B0-----:R-:W-:Y:S01]  /*0c00*/  STG.E.128 desc[UR6][R2.64], R4 ;  /* 0x0000000402007986 */ /* 0x001fe2000c101d06 */
[----:B------:R-:W-:Y:S05]  /*0c10*/  EXIT ;  /* 0x000000000000794d */ /* 0x000fea0003800000 */
.L_x_0:
[----:B------:R-:W-:-:S00]  /*0c20*/  BRA `(.L_x_0) ;  /* 0xfffffffc00fc7947 */ /* 0x000fc0000383ffff */
[----:B------:R-:W-:-:S00]  /*0c30*/  NOP ;  /* 0x0000000000007918 */ /* 0x000fc00000000000 */
        /* <DEDUP_REMOVED lines=12> */
.L_x_1:


//--------------------- .nv.global.init           --------------------------
	.section	.nv.global.init,"aw",@progbits
.nv.global.init:
	.type		_$_str,@object
	.size		_$_str,(_$_str_$_2 - _$_str)
_$_str:
        /*0000*/ 	.byte	0x5f, 0x5f, 0x43, 0x55, 0x44, 0x41, 0x5f, 0x46, 0x54, 0x5a, 0x00
	.type		_$_str_$_2,@object
	.size		_$_str_$_2,(.L_1 - _$_str_$_2)
_$_str_$_2:
        /*000b*/ 	.byte	0x5f, 0x5f, 0x43, 0x55, 0x44, 0x41, 0x5f, 0x50, 0x52, 0x45, 0x43, 0x5f, 0x53, 0x51, 0x52, 0x54
        /*001b*/ 	.byte	0x00
.L_1:


//--------------------- .nv.shared.triton_poi_fused__native_batch_norm_legit_no_training_hardtanh_29 --------------------------
	.section	.nv.shared.triton_poi_fused__native_batch_norm_legit_no_training_hardtanh_29,"aw",@nobits
	.sectionflags	@""
	.align	16
	.zero		1024


//--------------------- .nv.constant0.triton_poi_fused__native_batch_norm_legit_no_training_hardtanh_29 --------------------------
	.section	.nv.constant0.triton_poi_fused__native_batch_norm_legit_no_training_hardtanh_29,"a",@progbits
	.sectionflags	@""
	.align	4
.nv.constant0.triton_poi_fused__native_batch_norm_legit_no_training_hardtanh_29:
	.zero		584
